	.headerflags	@"EF_CUDA_TEXMODE_UNIFIED EF_CUDA_64BIT_ADDRESS EF_CUDA_ACCELERATORS EF_CUDA_SM90 EF_CUDA_VIRTUAL_SM(EF_CUDA_SM90)"
	.elftype	@"ET_EXEC"


//--------------------- .nv.info                  --------------------------
	.section	.nv.info,"",@"SHT_CUDA_INFO"
	.align	4


	//----- nvinfo : EIATTR_REGCOUNT
	.align		4
        /*0000*/ 	.byte	0x04, 0x2f
        /*0002*/ 	.short	(.L_3 - .L_2)
	.align		4
.L_2:
        /*0004*/ 	.word	index@(triton_poi_fused__native_batch_norm_legit_no_training_relu_9)
        /*0008*/ 	.word	0x00000020


	//----- nvinfo : EIATTR_MIN_STACK_SIZE
	.align		4
.L_3:
        /*000c*/ 	.byte	0x04, 0x12
        /*000e*/ 	.short	(.L_5 - .L_4)
	.align		4
.L_4:
        /*0010*/ 	.word	index@(triton_poi_fused__native_batch_norm_legit_no_training_relu_9)
        /*0014*/ 	.word	0x00000000


	//----- nvinfo : EIATTR_FRAME_SIZE
	.align		4
.L_5:
        /*0018*/ 	.byte	0x04, 0x11
        /*001a*/ 	.short	(.L_7 - .L_6)
	.align		4
.L_6:
        /*001c*/ 	.word	index@(triton_poi_fused__native_batch_norm_legit_no_training_relu_9)
        /*0020*/ 	.word	0x00000000


	//----- nvinfo : EIATTR_MIN_STACK_SIZE
	.align		4
.L_7:
        /*0024*/ 	.byte	0x04, 0x12
        /*0026*/ 	.short	(.L_9 - .L_8)
	.align		4
.L_8:
        /*0028*/ 	.word	index@(triton_poi_fused__native_batch_norm_legit_no_training_relu_9)
        /*002c*/ 	.word	0x00000000
.L_9:


//--------------------- .nv.info.triton_poi_fused__native_batch_norm_legit_no_training_relu_9 --------------------------
	.section	.nv.info.triton_poi_fused__native_batch_norm_legit_no_training_relu_9,"",@"SHT_CUDA_INFO"
	.sectionflags	@""
	.align	4


	//----- nvinfo : EIATTR_CUDA_API_VERSION
	.align		4
        /*0000*/ 	.byte	0x04, 0x37
        /*0002*/ 	.short	(.L_11 - .L_10)
.L_10:
        /*0004*/ 	.word	0x0000007c


	//----- nvinfo : EIATTR_KPARAM_INFO
	.align		4
.L_11:
        /*0008*/ 	.byte	0x04, 0x17
        /*000a*/ 	.short	(.L_13 - .L_12)
.L_12:
        /*000c*/ 	.word	0x00000000
        /*0010*/ 	.short	0x0006
        /*0012*/ 	.short	0x0030
        /*0014*/ 	.byte	0x00, 0xf0, 0x11, 0x00


	//----- nvinfo : EIATTR_KPARAM_INFO
	.align		4
.L_13:
        /*0018*/ 	.byte	0x04, 0x17
        /*001a*/ 	.short	(.L_15 - .L_14)
.L_14:
        /*001c*/ 	.word	0x00000000
        /*0020*/ 	.short	0x0005
        /*0022*/ 	.short	0x0028
        /*0024*/ 	.byte	0x00, 0xf4, 0x21, 0x00


	//----- nvinfo : EIATTR_KPARAM_INFO
	.align		4
.L_15:
        /*0028*/ 	.byte	0x04, 0x17
        /*002a*/ 	.short	(.L_17 - .L_16)
.L_16:
        /*002c*/ 	.word	0x00000000
        /*0030*/ 	.short	0x0004
        /*0032*/ 	.short	0x0020
        /*0034*/ 	.byte	0x00, 0xf4, 0x21, 0x00


	//----- nvinfo : EIATTR_KPARAM_INFO
	.align		4
.L_17:
        /*0038*/ 	.byte	0x04, 0x17
        /*003a*/ 	.short	(.L_19 - .L_18)
.L_18:
        /*003c*/ 	.word	0x00000000
        /*0040*/ 	.short	0x0003
        /*0042*/ 	.short	0x0018
        /*0044*/ 	.byte	0x00, 0xf4, 0x21, 0x00


	//----- nvinfo : EIATTR_KPARAM_INFO
	.align		4
.L_19:
        /*0048*/ 	.byte	0x04, 0x17
        /*004a*/ 	.short	(.L_21 - .L_20)
.L_20:
        /*004c*/ 	.word	0x00000000
        /*0050*/ 	.short	0x0002
        /*0052*/ 	.short	0x0010
        /*0054*/ 	.byte	0x00, 0xf4, 0x21, 0x00


	//----- nvinfo : EIATTR_KPARAM_INFO
	.align		4
.L_21:
        /*0058*/ 	.byte	0x04, 0x17
        /*005a*/ 	.short	(.L_23 - .L_22)
.L_22:
        /*005c*/ 	.word	0x00000000
        /*0060*/ 	.short	0x0001
        /*0062*/ 	.short	0x0008
        /*0064*/ 	.byte	0x00, 0xf4, 0x21, 0x00


	//----- nvinfo : EIATTR_KPARAM_INFO
	.align		4
.L_23:
        /*0068*/ 	.byte	0x04, 0x17
        /*006a*/ 	.short	(.L_25 - .L_24)
.L_24:
        /*006c*/ 	.word	0x00000000
        /*0070*/ 	.short	0x0000
        /*0072*/ 	.short	0x0000
        /*0074*/ 	.byte	0x00, 0xf4, 0x21, 0x00


	//----- nvinfo : EIATTR_SPARSE_MMA_MASK
	.align		4
.L_25:
        /*0078*/ 	.byte	0x03, 0x50
        /*007a*/ 	.short	0x0000


	//----- nvinfo : EIATTR_MAXREG_COUNT
	.align		4
        /*007c*/ 	.byte	0x03, 0x1b
        /*007e*/ 	.short	0x00ff


	//----- nvinfo : EIATTR_EXIT_INSTR_OFFSETS
	.align		4
        /*0080*/ 	.byte	0x04, 0x1c
        /*0082*/ 	.short	(.L_27 - .L_26)


	//   ....[0]....
.L_26:
        /*0084*/ 	.word	0x00000710


	//----- nvinfo : EIATTR_REQNTID
	.align		4
.L_27:
        /*0088*/ 	.byte	0x04, 0x10
        /*008a*/ 	.short	(.L_29 - .L_28)
.L_28:
        /*008c*/ 	.word	0x00000080
        /*0090*/ 	.word	0x00000001
        /*0094*/ 	.word	0x00000001


	//----- nvinfo : EIATTR_CBANK_PARAM_SIZE
	.align		4
.L_29:
        /*0098*/ 	.byte	0x03, 0x19
        /*009a*/ 	.short	0x0034


	//----- nvinfo : EIATTR_PARAM_CBANK
	.align		4
        /*009c*/ 	.byte	0x04, 0x0a
        /*009e*/ 	.short	(.L_31 - .L_30)
	.align		4
.L_30:
        /*00a0*/ 	.word	index@(.nv.constant0.triton_poi_fused__native_batch_norm_legit_no_training_relu_9)
        /*00a4*/ 	.short	0x0210
        /*00a6*/ 	.short	0x0034


	//----- nvinfo : EIATTR_SW_WAR
	.align		4
.L_31:
        /*00a8*/ 	.byte	0x04, 0x36
        /*00aa*/ 	.short	(.L_33 - .L_32)
.L_32:
        /*00ac*/ 	.word	0x00000008
.L_33:


//--------------------- .nv.callgraph             --------------------------
	.section	.nv.callgraph,"",@"SHT_CUDA_CALLGRAPH"
	.align	4
	.sectionentsize	8
	.align		4
        /*0000*/ 	.word	0x00000000
	.align		4
        /*0004*/ 	.word	0xffffffff
	.align		4
        /*0008*/ 	.word	0x00000000
	.align		4
        /*000c*/ 	.word	0xfffffffe
	.align		4
        /*0010*/ 	.word	0x00000000
	.align		4
        /*0014*/ 	.word	0xfffffffd
	.align		4
        /*0018*/ 	.word	0x00000000
	.align		4
        /*001c*/ 	.word	0xfffffffc


//--------------------- .nv.constant4             --------------------------
	.section	.nv.constant4,"a",@progbits
	.align	8
	.align		8
.nv.constant4:
        /*0000*/ 	.dword	_$_str
	.align		8
        /*0008*/ 	.dword	_$_str_$_2


//--------------------- .text.triton_poi_fused__native_batch_norm_legit_no_training_relu_9 --------------------------
	.section	.text.triton_poi_fused__native_batch_norm_legit_no_training_relu_9,"ax",@progbits
	.align	128
        .global         triton_poi_fused__native_batch_norm_legit_no_training_relu_9
        .type           triton_poi_fused__native_batch_norm_legit_no_training_relu_9,@function
        .size           triton_poi_fused__native_batch_norm_legit_no_training_relu_9,(.L_x_1 - triton_poi_fused__native_batch_norm_legit_no_training_relu_9)
        .other          triton_poi_fused__native_batch_norm_legit_no_training_relu_9,@"STO_CUDA_ENTRY STV_DEFAULT"
triton_poi_fused__native_batch_norm_legit_no_training_relu_9:
.text.triton_poi_fused__native_batch_norm_legit_no_training_relu_9:
[----:B------:R-:W-:Y:S01]  /*0000*/  LDC R1, c[0x0][0x28] ;  /* 0x00000a00ff017b82 */ /* 0x000fe20000000800 */
[----:B------:R-:W1:Y:S07]  /*0010*/  S2R R0, SR_TID.X ;  /* 0x0000000000007919 */ /* 0x000e6e0000002100 */
[----:B------:R-:W2:Y:S01]  /*0020*/  LDC.64 R4, c[0x0][0x220] ;  /* 0x00008800ff047b82 */ /* 0x000ea20000000a00 */
[----:B------:R-:W-:Y:S01]  /*0030*/  ULDC.64 UR4, c[0x0][0x208] ;  /* 0x0000820000047ab9 */ /* 0x000fe20000000a00 */
[----:B------:R-:W3:Y:S06]  /*0040*/  S2R R7, SR_CTAID.X ;  /* 0x0000000000077919 */ /* 0x000eec0000002500 */
[----:B------:R-:W4:Y:S08]  /*0050*/  LDC.64 R12, c[0x0][0x218] ;  /* 0x00008600ff0c7b82 */ /* 0x000f300000000a00 */
[----:B------:R-:W5:Y:S08]  /*0060*/  LDC.64 R22, c[0x0][0x210] ;  /* 0x00008400ff167b82 */ /* 0x000f700000000a00 */
[----:B------:R-:W5:Y:S01]  /*0070*/  LDC.64 R20, c[0x0][0x228] ;  /* 0x00008a00ff147b82 */ /* 0x000f620000000a00 */
[----:B-1----:R-:W-:-:S07]  /*0080*/  SHF.L.U32 R0, R0, 0x2, RZ ;  /* 0x0000000200007819 */ /* 0x002fce00000006ff */
[----:B------:R-:W1:Y:S01]  /*0090*/  LDC.64 R24, c[0x0][0x230] ;  /* 0x00008c00ff187b82 */ /* 0x000e620000000a00 */
[----:B---3--:R-:W-:Y:S02]  /*00a0*/  SHF.R.S32.HI R3, RZ, 0x15, R7 ;  /* 0x00000015ff037819 */ /* 0x008fe40000011407 */
[----:B------:R-:W-:Y:S02]  /*00b0*/  LOP3.LUT R0, R0, 0x1fc, RZ, 0xc0, !PT ;  /* 0x000001fc00007812 */ /* 0x000fe400078ec0ff */
[----:B------:R-:W-:Y:S02]  /*00c0*/  SGXT R3, R3, 0x1 ;  /* 0x000000010303781a */ /* 0x000fe40000000200 */
[----:B------:R-:W-:-:S04]  /*00d0*/  LEA R0, R7, R0, 0xa ;  /* 0x0000000007007211 */ /* 0x000fc800078e50ff */
[----:B------:R-:W-:-:S04]  /*00e0*/  LEA.HI R3, R3, R0, RZ, 0x4 ;  /* 0x0000000003037211 */ /* 0x000fc800078f20ff */
[----:B------:R-:W-:-:S04]  /*00f0*/  LOP3.LUT R3, R3, 0xfffffff0, RZ, 0xc0, !PT ;  /* 0xfffffff003037812 */ /* 0x000fc800078ec0ff */
[----:B------:R-:W-:-:S05]  /*0100*/  IADD3 R3, R0, -R3, RZ ;  /* 0x8000000300037210 */ /* 0x000fca0007ffe0ff */
[----:B--2---:R-:W-:-:S06]  /*0110*/  IMAD.WIDE R4, R3, 0x4, R4 ;  /* 0x0000000403047825 */ /* 0x004fcc00078e0204 */
[----:B------:R-:W2:Y:S01]  /*0120*/  LDG.E.EL.128 R4, desc[UR4][R4.64] ;  /* 0x0000000404047981 */ /* 0x000ea2000c2e1d00 */
[----:B----4-:R-:W-:-:S04]  /*0130*/  IMAD.WIDE R12, R3, 0x4, R12 ;  /* 0x00000004030c7825 */ /* 0x010fc800078e020c */
[----:B-----5:R-:W-:Y:S02]  /*0140*/  IMAD.WIDE R22, R0, 0x4, R22 ;  /* 0x0000000400167825 */ /* 0x020fe400078e0216 */
[----:B------:R-:W3:Y:S02]  /*0150*/  LDG.E.EL.128 R12, desc[UR4][R12.64] ;  /* 0x000000040c0c7981 */ /* 0x000ee4000c2e1d00 */
[C---:B0-----:R-:W-:Y:S02]  /*0160*/  IMAD.WIDE R20, R3.reuse, 0x4, R20 ;  /* 0x0000000403147825 */ /* 0x041fe400078e0214 */
[----:B------:R-:W3:Y:S02]  /*0170*/  LDG.E.128 R16, desc[UR4][R22.64+0x800] ;  /* 0x0008000416107981 */ /* 0x000ee4000c1e1d00 */
[----:B-1----:R-:W-:-:S04]  /*0180*/  IMAD.WIDE R24, R3, 0x4, R24 ;  /* 0x0000000403187825 */ /* 0x002fc800078e0218 */
[----:B--2---:R-:W-:Y:S01]  /*0190*/  FADD R6, R6, 9.9999997473787516356e-06 ;  /* 0x3727c5ac06067421 */ /* 0x004fe20000000000 */
[----:B------:R-:W-:Y:S01]  /*01a0*/  FADD R2, R4, 9.9999997473787516356e-06 ;  /* 0x3727c5ac04027421 */ /* 0x000fe20000000000 */
[----:B------:R-:W-:-:S03]  /*01b0*/  FADD R8, R5, 9.9999997473787516356e-06 ;  /* 0x3727c5ac05087421 */ /* 0x000fc60000000000 */
[----:B------:R-:W0:Y:S08]  /*01c0*/  MUFU.SQRT R26, R2 ;  /* 0x00000002001a7308 */ /* 0x000e300000002000 */
[----:B------:R-:W1:Y:S01]  /*01d0*/  MUFU.SQRT R6, R6 ;  /* 0x0000000600067308 */ /* 0x000e620000002000 */
[----:B0-----:R-:W-:-:S07]  /*01e0*/  FSETP.GT.AND P0, PT, R26, 8.50705917302346158658e+37, PT ;  /* 0x7e8000001a00780b */ /* 0x001fce0003f04000 */
[----:B------:R0:W2:Y:S01]  /*01f0*/  MUFU.SQRT R27, R8 ;  /* 0x00000008001b7308 */ /* 0x0000a20000002000 */
[----:B------:R-:W-:Y:S02]  /*0200*/  FSETP.GEU.AND P3, PT, R26, 1.175494350822287508e-38, PT ;  /* 0x008000001a00780b */ /* 0x000fe40003f6e000 */
[C---:B-1----:R-:W-:Y:S02]  /*0210*/  FSETP.GT.AND P2, PT, R6.reuse, 8.50705917302346158658e+37, PT ;  /* 0x7e8000000600780b */ /* 0x042fe40003f44000 */
[----:B------:R-:W-:Y:S01]  /*0220*/  FSETP.GEU.AND P5, PT, R6, 1.175494350822287508e-38, PT ;  /* 0x008000000600780b */ /* 0x000fe20003fae000 */
[----:B------:R-:W-:Y:S01]  /*0230*/  HFMA2.MMA R2, -RZ, RZ, 1.625, 0 ;  /* 0x3e800000ff027435 */ /* 0x000fe200000001ff */
[----:B0-----:R-:W4:Y:S01]  /*0240*/  LDG.E.128 R8, desc[UR4][R22.64] ;  /* 0x0000000416087981 */ /* 0x001f22000c1e1d00 */
[----:B------:R-:W-:Y:S01]  /*0250*/  @P0 FMUL R26, R26, 0.25 ;  /* 0x3e8000001a1a0820 */ /* 0x000fe20000400000 */
[----:B--2---:R-:W-:-:S05]  /*0260*/  FSETP.GT.AND P1, PT, R27, 8.50705917302346158658e+37, PT ;  /* 0x7e8000001b00780b */ /* 0x004fca0003f24000 */
[----:B------:R-:W-:Y:S01]  /*0270*/  @!P3 FMUL R26, R26, 16777216 ;  /* 0x4b8000001a1ab820 */ /* 0x000fe20000400000 */
[C---:B------:R-:W-:Y:S01]  /*0280*/  FSETP.GEU.AND P4, PT, R27.reuse, 1.175494350822287508e-38, PT ;  /* 0x008000001b00780b */ /* 0x040fe20003f8e000 */
[----:B------:R-:W-:Y:S02]  /*0290*/  @P2 FMUL R6, R6, 0.25 ;  /* 0x3e80000006062820 */ /* 0x000fe40000400000 */
[----:B------:R0:W1:Y:S01]  /*02a0*/  MUFU.RCP R5, R26 ;  /* 0x0000001a00057308 */ /* 0x0000620000001000 */
[----:B------:R-:W2:Y:S01]  /*02b0*/  LDG.E.EL.128 R20, desc[UR4][R20.64] ;  /* 0x0000000414147981 */ /* 0x000ea2000c2e1d00 */
[----:B------:R-:W-:Y:S02]  /*02c0*/  @!P5 FMUL R6, R6, 16777216 ;  /* 0x4b8000000606d820 */ /* 0x000fe40000400000 */
[----:B------:R-:W-:-:S04]  /*02d0*/  @P1 FMUL R27, R27, 0.25 ;  /* 0x3e8000001b1b1820 */ /* 0x000fc80000400000 */
[----:B------:R-:W5:Y:S02]  /*02e0*/  MUFU.RCP R6, R6 ;  /* 0x0000000600067308 */ /* 0x000f640000001000 */
[----:B------:R-:W-:Y:S01]  /*02f0*/  @!P4 FMUL R27, R27, 16777216 ;  /* 0x4b8000001b1bc820 */ /* 0x000fe20000400000 */
[----:B0-----:R-:W-:-:S05]  /*0300*/  FSEL R26, R2, 1, P0 ;  /* 0x3f800000021a7808 */ /* 0x001fca0000000000 */
[----:B------:R0:W-:Y:S01]  /*0310*/  MUFU.RCP R4, R27 ;  /* 0x0000001b00047308 */ /* 0x0001e20000001000 */
[----:B------:R-:W-:Y:S01]  /*0320*/  @!P3 FMUL R26, R26, 16777216 ;  /* 0x4b8000001a1ab820 */ /* 0x000fe20000400000 */
[----:B0-----:R-:W-:-:S03]  /*0330*/  FSEL R27, R2, 1, P2 ;  /* 0x3f800000021b7808 */ /* 0x001fc60001000000 */
[----:B-1----:R-:W-:Y:S02]  /*0340*/  FMUL R3, R5, R26 ;  /* 0x0000001a05037220 */ /* 0x002fe40000400000 */
[----:B------:R-:W-:-:S04]  /*0350*/  @!P5 FMUL R27, R27, 16777216 ;  /* 0x4b8000001b1bd820 */ /* 0x000fc80000400000 */
[----:B-----5:R-:W-:Y:S02]  /*0360*/  FMUL R5, R6, R27 ;  /* 0x0000001b06057220 */ /* 0x020fe40000400000 */
[----:B------:R-:W2:Y:S01]  /*0370*/  LDG.E.EL.128 R24, desc[UR4][R24.64] ;  /* 0x0000000418187981 */ /* 0x000ea2000c2e1d00 */
[----:B------:R-:W-:-:S04]  /*0380*/  FADD R7, R7, 9.9999997473787516356e-06 ;  /* 0x3727c5ac07077421 */ /* 0x000fc80000000000 */
[----:B------:R0:W1:Y:S01]  /*0390*/  MUFU.SQRT R28, R7 ;  /* 0x00000007001c7308 */ /* 0x0000620000002000 */
[----:B------:R-:W-:Y:S01]  /*03a0*/  FSEL R29, R2, 1, P1 ;  /* 0x3f800000021d7808 */ /* 0x000fe20000800000 */
[----:B0-----:R-:W0:Y:S01]  /*03b0*/  LDC.64 R6, c[0x0][0x238] ;  /* 0x00008e00ff067b82 */ /* 0x001e220000000a00 */
[C---:B-1----:R-:W-:Y:S02]  /*03c0*/  FSETP.GT.AND P0, PT, R28.reuse, 8.50705917302346158658e+37, PT ;  /* 0x7e8000001c00780b */ /* 0x042fe40003f04000 */
[----:B------:R-:W-:-:S11]  /*03d0*/  FSETP.GEU.AND P1, PT, R28, 1.175494350822287508e-38, PT ;  /* 0x008000001c00780b */ /* 0x000fd60003f2e000 */
[----:B------:R-:W-:-:S04]  /*03e0*/  @P0 FMUL R28, R28, 0.25 ;  /* 0x3e8000001c1c0820 */ /* 0x000fc80000400000 */
[----:B------:R-:W-:Y:S01]  /*03f0*/  @!P1 FMUL R28, R28, 16777216 ;  /* 0x4b8000001c1c9820 */ /* 0x000fe20000400000 */
[----:B------:R-:W-:-:S05]  /*0400*/  @!P4 FMUL R29, R29, 16777216 ;  /* 0x4b8000001d1dc820 */ /* 0x000fca0000400000 */
[----:B------:R-:W1:Y:S01]  /*0410*/  MUFU.RCP R28, R28 ;  /* 0x0000001c001c7308 */ /* 0x000e620000001000 */
[----:B------:R-:W-:Y:S01]  /*0420*/  FMUL R4, R4, R29 ;  /* 0x0000001d04047220 */ /* 0x000fe20000400000 */
[----:B------:R-:W-:-:S05]  /*0430*/  FSEL R29, R2, 1, P0 ;  /* 0x3f800000021d7808 */ /* 0x000fca0000000000 */
[----:B------:R-:W-:Y:S01]  /*0440*/  @!P1 FMUL R29, R29, 16777216 ;  /* 0x4b8000001d1d9820 */ /* 0x000fe20000400000 */
[----:B---3--:R-:W-:Y:S01]  /*0450*/  FADD R19, R19, -R15 ;  /* 0x8000000f13137221 */ /* 0x008fe20000000000 */
[----:B------:R-:W-:Y:S01]  /*0460*/  FADD R16, R16, -R12 ;  /* 0x8000000c10107221 */ /* 0x000fe20000000000 */
[----:B------:R-:W-:Y:S01]  /*0470*/  FADD R18, R18, -R14 ;  /* 0x8000000e12127221 */ /* 0x000fe20000000000 */
[----:B-1----:R-:W-:Y:S01]  /*0480*/  FMUL R2, R28, R29 ;  /* 0x0000001d1c027220 */ /* 0x002fe20000400000 */
[----:B------:R-:W-:Y:S01]  /*0490*/  FADD R17, R17, -R13 ;  /* 0x8000000d11117221 */ /* 0x000fe20000000000 */
[----:B----4-:R-:W-:Y:S01]  /*04a0*/  FADD R11, R11, -R15 ;  /* 0x8000000f0b0b7221 */ /* 0x010fe20000000000 */
[----:B------:R-:W-:Y:S01]  /*04b0*/  FADD R8, R8, -R12 ;  /* 0x8000000c08087221 */ /* 0x000fe20000000000 */
[----:B------:R-:W-:Y:S02]  /*04c0*/  FADD R12, R10, -R14 ;  /* 0x8000000e0a0c7221 */ /* 0x000fe40000000000 */
[C---:B------:R-:W-:Y:S01]  /*04d0*/  FMUL R10, R2.reuse, R11 ;  /* 0x0000000b020a7220 */ /* 0x040fe20000400000 */
[----:B------:R-:W-:Y:S01]  /*04e0*/  FMUL R2, R2, R19 ;  /* 0x0000001302027220 */ /* 0x000fe20000400000 */
[----:B------:R-:W-:Y:S01]  /*04f0*/  FADD R9, R9, -R13 ;  /* 0x8000000d09097221 */ /* 0x000fe20000000000 */
[C---:B------:R-:W-:Y:S01]  /*0500*/  FMUL R11, R5.reuse, R12 ;  /* 0x0000000c050b7220 */ /* 0x040fe20000400000 */
[----:B------:R-:W-:Y:S01]  /*0510*/  FMUL R5, R5, R18 ;  /* 0x0000001205057220 */ /* 0x000fe20000400000 */
[C---:B------:R-:W-:Y:S01]  /*0520*/  FMUL R15, R3.reuse, R8 ;  /* 0x00000008030f7220 */ /* 0x040fe20000400000 */
[C---:B------:R-:W-:Y:S01]  /*0530*/  FMUL R8, R4.reuse, R17 ;  /* 0x0000001104087220 */ /* 0x040fe20000400000 */
[----:B------:R-:W-:Y:S01]  /*0540*/  FMUL R13, R3, R16 ;  /* 0x00000010030d7220 */ /* 0x000fe20000400000 */
[----:B------:R-:W-:Y:S01]  /*0550*/  FMUL R12, R4, R9 ;  /* 0x00000009040c7220 */ /* 0x000fe20000400000 */
[----:B--2---:R-:W-:Y:S01]  /*0560*/  FFMA R2, R23, R2, R27 ;  /* 0x0000000217027223 */ /* 0x004fe2000000001b */
[----:B------:R-:W-:Y:S01]  /*0570*/  FFMA R5, R22, R5, R26 ;  /* 0x0000000516057223 */ /* 0x000fe2000000001a */
[----:B------:R-:W-:Y:S01]  /*0580*/  FFMA R8, R21, R8, R25 ;  /* 0x0000000815087223 */ /* 0x000fe20000000019 */
[----:B------:R-:W-:Y:S01]  /*0590*/  FFMA R10, R23, R10, R27 ;  /* 0x0000000a170a7223 */ /* 0x000fe2000000001b */
[C-C-:B------:R-:W-:Y:S01]  /*05a0*/  FFMA R3, R20.reuse, R15, R24.reuse ;  /* 0x0000000f14037223 */ /* 0x140fe20000000018 */
[----:B------:R-:W-:Y:S01]  /*05b0*/  FFMA R4, R20, R13, R24 ;  /* 0x0000000d14047223 */ /* 0x000fe20000000018 */
[----:B------:R-:W-:Y:S01]  /*05c0*/  FFMA R9, R21, R12, R25 ;  /* 0x0000000c15097223 */ /* 0x000fe20000000019 */
[----:B------:R-:W-:Y:S01]  /*05d0*/  FFMA R22, R22, R11, R26 ;  /* 0x0000000b16167223 */ /* 0x000fe2000000001a */
[----:B------:R-:W-:Y:S01]  /*05e0*/  FSETP.GEU.AND P6, PT, R2, RZ, PT ;  /* 0x000000ff0200720b */ /* 0x000fe20003fce000 */
[----:B0-----:R-:W-:Y:S01]  /*05f0*/  IMAD.WIDE R12, R0, 0x4, R6 ;  /* 0x00000004000c7825 */ /* 0x001fe200078e0206 */
[----:B------:R-:W-:-:S02]  /*0600*/  FSETP.GEU.AND P5, PT, R5, RZ, PT ;  /* 0x000000ff0500720b */ /* 0x000fc40003fae000 */
[----:B------:R-:W-:Y:S02]  /*0610*/  FSETP.GEU.AND P4, PT, R8, RZ, PT ;  /* 0x000000ff0800720b */ /* 0x000fe40003f8e000 */
[----:B------:R-:W-:Y:S02]  /*0620*/  FSETP.GEU.AND P3, PT, R10, RZ, PT ;  /* 0x000000ff0a00720b */ /* 0x000fe40003f6e000 */
[----:B------:R-:W-:Y:S02]  /*0630*/  SEL R7, R2, RZ, P6 ;  /* 0x000000ff02077207 */ /* 0x000fe40003000000 */
[----:B------:R-:W-:Y:S02]  /*0640*/  FSETP.GEU.AND P0, PT, R4, RZ, PT ;  /* 0x000000ff0400720b */ /* 0x000fe40003f0e000 */
[----:B------:R-:W-:Y:S02]  /*0650*/  FSETP.GEU.AND P2, PT, R22, RZ, PT ;  /* 0x000000ff1600720b */ /* 0x000fe40003f4e000 */
[----:B------:R-:W-:-:S02]  /*0660*/  FSETP.GEU.AND P1, PT, R9, RZ, PT ;  /* 0x000000ff0900720b */ /* 0x000fc40003f2e000 */
[----:B------:R-:W-:Y:S02]  /*0670*/  FSETP.GEU.AND P6, PT, R3, RZ, PT ;  /* 0x000000ff0300720b */ /* 0x000fe40003fce000 */
[----:B------:R-:W-:Y:S02]  /*0680*/  SEL R6, R5, RZ, P5 ;  /* 0x000000ff05067207 */ /* 0x000fe40002800000 */
[----:B------:R-:W-:Y:S02]  /*0690*/  SEL R5, R8, RZ, P4 ;  /* 0x000000ff08057207 */ /* 0x000fe40002000000 */
[----:B------:R-:W-:Y:S02]  /*06a0*/  SEL R11, R10, RZ, P3 ;  /* 0x000000ff0a0b7207 */ /* 0x000fe40001800000 */
[----:B------:R-:W-:Y:S02]  /*06b0*/  SEL R10, R22, RZ, P2 ;  /* 0x000000ff160a7207 */ /* 0x000fe40001000000 */
[----:B------:R-:W-:-:S02]  /*06c0*/  SEL R9, R9, RZ, P1 ;  /* 0x000000ff09097207 */ /* 0x000fc40000800000 */
[----:B------:R-:W-:Y:S02]  /*06d0*/  SEL R8, R3, RZ, P6 ;  /* 0x000000ff03087207 */ /* 0x000fe40003000000 */
[----:B------:R-:W-:-:S03]  /*06e0*/  SEL R4, R4, RZ, P0 ;  /* 0x000000ff04047207 */ /* 0x000fc60000000000 */
[----:B------:R-:W-:Y:S04]  /*06f0*/  STG.E.128 desc[UR4][R12.64], R8 ;  /* 0x000000080c007986 */ /* 0x000fe8000c101d04 */
[----:B------:R-:W-:Y:S01]  /*0700*/  STG.E.128 desc[UR4][R12.64+0x800], R4 ;  /* 0x000800040c007986 */ /* 0x000fe2000c101d04 */
[----:B------:R-:W-:Y:S05]  /*0710*/  EXIT ;  /* 0x000000000000794d */ /* 0x000fea0003800000 */
.L_x_0:
[----:B------:R-:W-:-:S00]  /*0720*/  BRA `(.L_x_0) ;  /* 0xfffffffc00fc7947 */ /* 0x000fc0000383ffff */
[----:B------:R-:W-:-:S00]  /*0730*/  NOP ;  /* 0x0000000000007918 */ /* 0x000fc00000000000 */
        /* <DEDUP_REMOVED lines=12> */
.L_x_1:


//--------------------- .nv.global.init           --------------------------
	.section	.nv.global.init,"aw",@progbits
.nv.global.init:
	.type		_$_str,@object
	.size		_$_str,(_$_str_$_2 - _$_str)
_$_str:
        /*0000*/ 	.byte	0x5f, 0x5f, 0x43, 0x55, 0x44, 0x41, 0x5f, 0x46, 0x54, 0x5a, 0x00
	.type		_$_str_$_2,@object
	.size		_$_str_$_2,(.L_1 - _$_str_$_2)
_$_str_$_2:
        /*000b*/ 	.byte	0x5f, 0x5f, 0x43, 0x55, 0x44, 0x41, 0x5f, 0x50, 0x52, 0x45, 0x43, 0x5f, 0x53, 0x51, 0x52, 0x54
        /*001b*/ 	.byte	0x00
.L_1:


//--------------------- .nv.constant0.triton_poi_fused__native_batch_norm_legit_no_training_relu_9 --------------------------
	.section	.nv.constant0.triton_poi_fused__native_batch_norm_legit_no_training_relu_9,"a",@progbits
	.sectionflags	@""
	.align	4
.nv.constant0.triton_poi_fused__native_batch_norm_legit_no_training_relu_9:
	.zero		580
